//
// Generated by NVIDIA NVVM Compiler
//
// Compiler Build ID: CL-36424714
// Cuda compilation tools, release 13.0, V13.0.88
// Based on NVVM 20.0.0
//

.version 9.0
.target sm_100
.address_size 64

	// .globl	_Z12MatMulKernel6MatrixS_S_
// _ZZ12MatMulKernel6MatrixS_S_E2As has been demoted
// _ZZ12MatMulKernel6MatrixS_S_E2Bs has been demoted

.visible .entry _Z12MatMulKernel6MatrixS_S_(
	.param .align 8 .b8 _Z12MatMulKernel6MatrixS_S__param_0[24],
	.param .align 8 .b8 _Z12MatMulKernel6MatrixS_S__param_1[24],
	.param .align 8 .b8 _Z12MatMulKernel6MatrixS_S__param_2[24]
)
{
	.reg .pred 	%p<4>;
	.reg .b32 	%r<57>;
	.reg .b32 	%f<17>;
	.reg .b64 	%rd<22>;
	// demoted variable
	.shared .align 4 .b8 _ZZ12MatMulKernel6MatrixS_S_E2As[24336];
	// demoted variable
	.shared .align 4 .b8 _ZZ12MatMulKernel6MatrixS_S_E2Bs[24336];
	ld.param.u64 	%rd7, [_Z12MatMulKernel6MatrixS_S__param_2+16];
	ld.param.u32 	%r30, [_Z12MatMulKernel6MatrixS_S__param_2+8];
	ld.param.u64 	%rd6, [_Z12MatMulKernel6MatrixS_S__param_1+16];
	ld.param.u32 	%r27, [_Z12MatMulKernel6MatrixS_S__param_1+8];
	ld.param.u64 	%rd5, [_Z12MatMulKernel6MatrixS_S__param_0+16];
	ld.param.u32 	%r24, [_Z12MatMulKernel6MatrixS_S__param_0+8];
	ld.param.v2.u32 	{%r22, %r23}, [_Z12MatMulKernel6MatrixS_S__param_0];
	mov.u32 	%r2, %ctaid.y;
	mov.u32 	%r3, %ctaid.x;
	mov.u32 	%r5, %tid.y;
	mov.u32 	%r6, %tid.x;
	setp.lt.s32 	%p1, %r22, 78;
	mov.f32 	%f15, 0f00000000;
	@%p1 bra 	$L__BB0_5;
	cvta.to.global.u64 	%rd1, %rd5;
	mul.lo.s32 	%r7, %r24, %r2;
	cvta.to.global.u64 	%rd2, %rd6;
	mad.lo.s32 	%r32, %r24, %r5, %r6;
	cvt.s64.s32 	%rd3, %r32;
	mul.lo.s32 	%r33, %r5, 312;
	mov.u32 	%r34, _ZZ12MatMulKernel6MatrixS_S_E2As;
	add.s32 	%r9, %r34, %r33;
	shl.b32 	%r35, %r6, 2;
	add.s32 	%r10, %r9, %r35;
	mad.lo.s32 	%r36, %r27, %r5, %r6;
	cvt.s64.s32 	%rd4, %r36;
	mov.u32 	%r37, _ZZ12MatMulKernel6MatrixS_S_E2Bs;
	add.s32 	%r12, %r37, %r35;
	add.s32 	%r11, %r12, %r33;
	mul.hi.s32 	%r38, %r22, -770891565;
	add.s32 	%r39, %r38, %r22;
	shr.u32 	%r40, %r39, 31;
	shr.s32 	%r41, %r39, 6;
	add.s32 	%r13, %r41, %r40;
	mov.f32 	%f15, 0f00000000;
	mov.b32 	%r53, 0;
$L__BB0_2:
	add.s32 	%r44, %r53, %r7;
	mul.lo.s32 	%r45, %r44, 78;
	cvt.s64.s32 	%rd8, %r45;
	mad.lo.s32 	%r46, %r53, %r27, %r3;
	mul.lo.s32 	%r47, %r46, 78;
	cvt.s64.s32 	%rd9, %r47;
	add.s64 	%rd10, %rd8, %rd3;
	shl.b64 	%rd11, %rd10, 2;
	add.s64 	%rd12, %rd1, %rd11;
	ld.global.f32 	%f7, [%rd12];
	st.shared.f32 	[%r10], %f7;
	add.s64 	%rd13, %rd9, %rd4;
	shl.b64 	%rd14, %rd13, 2;
	add.s64 	%rd15, %rd2, %rd14;
	ld.global.f32 	%f8, [%rd15];
	st.shared.f32 	[%r11], %f8;
	bar.sync 	0;
	mov.b32 	%r56, 4;
	mov.b32 	%r54, 0;
	mov.u32 	%r55, %r12;
$L__BB0_3:
	add.s32 	%r48, %r9, %r54;
	ld.shared.f32 	%f9, [%r48];
	ld.shared.f32 	%f10, [%r55];
	fma.rn.f32 	%f11, %f9, %f10, %f15;
	add.s32 	%r49, %r9, %r56;
	ld.shared.f32 	%f12, [%r49];
	ld.shared.f32 	%f13, [%r55+312];
	fma.rn.f32 	%f15, %f12, %f13, %f11;
	add.s32 	%r56, %r56, 8;
	add.s32 	%r55, %r55, 624;
	add.s32 	%r54, %r54, 8;
	setp.ne.s32 	%p2, %r56, 316;
	@%p2 bra 	$L__BB0_3;
	bar.sync 	0;
	add.s32 	%r53, %r53, 1;
	setp.ne.s32 	%p3, %r53, %r13;
	@%p3 bra 	$L__BB0_2;
$L__BB0_5:
	mad.lo.s32 	%r50, %r30, %r2, %r3;
	mul.lo.s32 	%r51, %r50, 78;
	cvt.s64.s32 	%rd16, %r51;
	cvta.to.global.u64 	%rd17, %rd7;
	mad.lo.s32 	%r52, %r30, %r5, %r6;
	cvt.s64.s32 	%rd18, %r52;
	add.s64 	%rd19, %rd16, %rd18;
	shl.b64 	%rd20, %rd19, 2;
	add.s64 	%rd21, %rd17, %rd20;
	st.global.f32 	[%rd21], %f15;
	ret;

}


// ===== COMPILED SASS (sm_100) =====

	.target	sm_100

	.elftype	@"ET_EXEC"


//--------------------- .note.nv.tkinfo           --------------------------
	.section	.note.nv.tkinfo,"",@"SHT_NOTE"
	.sectionflags	@"SHF_NOTE_NV_TKINFO"
	.tkinfo
        /*0018*/ 	.word	0x00000002
        /*0030*/ 	.string	""
        /*0030*/ 	.string	"ptxas"
        /*0030*/ 	.string	"Cuda compilation tools, release 13.0, V13.0.88"
        /*0030*/ 	.string	"Build cuda_13.0.r13.0/compiler.36424714_0"
        /*0030*/ 	.string	"-arch sm_100 -m 64 "



//--------------------- .note.nv.cuinfo           --------------------------
	.section	.note.nv.cuinfo,"",@"SHT_NOTE"
	.sectionflags	@"SHF_NOTE_NV_CUINFO"
        /*0018*/ 	.short	0x0002
        /*001a*/ 	.short	0x0064
        /*001c*/ 	.short	0x0082
	.zero		2


//--------------------- .nv.info                  --------------------------
	.section	.nv.info,"",@"SHT_CUDA_INFO"
	.align	4


	//----- nvinfo : EIATTR_REGCOUNT
	.align		4
        /*0000*/ 	.byte	0x04, 0x2f
        /*0002*/ 	.short	(.L_1 - .L_0)
	.align		4
.L_0:
        /*0004*/ 	.word	index@(_Z12MatMulKernel6MatrixS_S_)
        /*0008*/ 	.word	0x00000020


	//----- nvinfo : EIATTR_FRAME_SIZE
	.align		4
.L_1:
        /*000c*/ 	.byte	0x04, 0x11
        /*000e*/ 	.short	(.L_3 - .L_2)
	.align		4
.L_2:
        /*0010*/ 	.word	index@(_Z12MatMulKernel6MatrixS_S_)
        /*0014*/ 	.word	0x00000000


	//----- nvinfo : EIATTR_MIN_STACK_SIZE
	.align		4
.L_3:
        /*0018*/ 	.byte	0x04, 0x12
        /*001a*/ 	.short	(.L_5 - .L_4)
	.align		4
.L_4:
        /*001c*/ 	.word	index@(_Z12MatMulKernel6MatrixS_S_)
        /*0020*/ 	.word	0x00000000
.L_5:


//--------------------- .nv.compat                --------------------------
	.section	.nv.compat,"",@"SHT_CUDA_COMPAT_INFO"
	.align	4
        /*0000*/ 	.byte	0x02, 0x09, 0x00, 0x00, 0x02, 0x02, 0x01, 0x00, 0x02, 0x05, 0x05, 0x00, 0x03, 0x07, 0x01, 0x01
        /*0010*/ 	.byte	0x02, 0x03, 0x00, 0x00, 0x02, 0x06, 0x01, 0x00, 0x04, 0x0b, 0x08, 0x00, 0x09, 0x00, 0x00, 0x00
        /*0020*/ 	.byte	0x00, 0x00, 0x00, 0x00


//--------------------- .nv.info._Z12MatMulKernel6MatrixS_S_ --------------------------
	.section	.nv.info._Z12MatMulKernel6MatrixS_S_,"",@"SHT_CUDA_INFO"
	.sectionflags	@""
	.align	4


	//----- nvinfo : EIATTR_CUDA_API_VERSION
	.align		4
        /*0000*/ 	.byte	0x04, 0x37
        /*0002*/ 	.short	(.L_7 - .L_6)
.L_6:
        /*0004*/ 	.word	0x00000082


	//----- nvinfo : EIATTR_KPARAM_INFO
	.align		4
.L_7:
        /*0008*/ 	.byte	0x04, 0x17
        /*000a*/ 	.short	(.L_9 - .L_8)
.L_8:
        /*000c*/ 	.word	0x00000000
        /*0010*/ 	.short	0x0002
        /*0012*/ 	.short	0x0030
        /*0014*/ 	.byte	0x00, 0xf0, 0x61, 0x00


	//----- nvinfo : EIATTR_KPARAM_INFO
	.align		4
.L_9:
        /*0018*/ 	.byte	0x04, 0x17
        /*001a*/ 	.short	(.L_11 - .L_10)
.L_10:
        /*001c*/ 	.word	0x00000000
        /*0020*/ 	.short	0x0001
        /*0022*/ 	.short	0x0018
        /*0024*/ 	.byte	0x00, 0xf0, 0x61, 0x00


	//----- nvinfo : EIATTR_KPARAM_INFO
	.align		4
.L_11:
        /*0028*/ 	.byte	0x04, 0x17
        /*002a*/ 	.short	(.L_13 - .L_12)
.L_12:
        /*002c*/ 	.word	0x00000000
        /*0030*/ 	.short	0x0000
        /*0032*/ 	.short	0x0000
        /*0034*/ 	.byte	0x00, 0xf0, 0x61, 0x00


	//----- nvinfo : EIATTR_SPARSE_MMA_MASK
	.align		4
.L_13:
        /*0038*/ 	.byte	0x03, 0x50
        /*003a*/ 	.short	0x0000


	//----- nvinfo : EIATTR_MAXREG_COUNT
	.align		4
        /*003c*/ 	.byte	0x03, 0x1b
        /*003e*/ 	.short	0x00ff


	//----- nvinfo : EIATTR_NUM_BARRIERS
	.align		4
        /*0040*/ 	.byte	0x02, 0x4c
        /*0042*/ 	.byte	0x01
	.zero		1


	//----- nvinfo : EIATTR_MERCURY_ISA_VERSION
	.align		4
        /*0044*/ 	.byte	0x03, 0x5f
        /*0046*/ 	.short	0x0101


	//----- nvinfo : EIATTR_VRC_CTA_INIT_COUNT
	.align		4
        /*0048*/ 	.byte	0x02, 0x4a
	.zero		1
	.zero		1


	//----- nvinfo : EIATTR_EXIT_INSTR_OFFSETS
	.align		4
        /*004c*/ 	.byte	0x04, 0x1c
        /*004e*/ 	.short	(.L_15 - .L_14)


	//   ....[0]....
.L_14:
        /*0050*/ 	.word	0x00001040


	//----- nvinfo : EIATTR_CBANK_PARAM_SIZE
	.align		4
.L_15:
        /*0054*/ 	.byte	0x03, 0x19
        /*0056*/ 	.short	0x0048


	//----- nvinfo : EIATTR_PARAM_CBANK
	.align		4
        /*0058*/ 	.byte	0x04, 0x0a
        /*005a*/ 	.short	(.L_17 - .L_16)
	.align		4
.L_16:
        /*005c*/ 	.word	index@(.nv.constant0._Z12MatMulKernel6MatrixS_S_)
        /*0060*/ 	.short	0x0380
        /*0062*/ 	.short	0x0048


	//----- nvinfo : EIATTR_SW_WAR
	.align		4
.L_17:
        /*0064*/ 	.byte	0x04, 0x36
        /*0066*/ 	.short	(.L_19 - .L_18)
.L_18:
        /*0068*/ 	.word	0x00000008
.L_19:


//--------------------- .nv.callgraph             --------------------------
	.section	.nv.callgraph,"",@"SHT_CUDA_CALLGRAPH"
	.align	4
	.sectionentsize	8
	.align		4
        /*0000*/ 	.word	0x00000000
	.align		4
        /*0004*/ 	.word	0xffffffff
	.align		4
        /*0008*/ 	.word	0x00000000
	.align		4
        /*000c*/ 	.word	0xfffffffe
	.align		4
        /*0010*/ 	.word	0x00000000
	.align		4
        /*0014*/ 	.word	0xfffffffd
	.align		4
        /*0018*/ 	.word	0x00000000
	.align		4
        /*001c*/ 	.word	0xfffffffc


//--------------------- .text._Z12MatMulKernel6MatrixS_S_ --------------------------
	.section	.text._Z12MatMulKernel6MatrixS_S_,"ax",@progbits
	.align	128
        .global         _Z12MatMulKernel6MatrixS_S_
        .type           _Z12MatMulKernel6MatrixS_S_,@function
        .size           _Z12MatMulKernel6MatrixS_S_,(.L_x_3 - _Z12MatMulKernel6MatrixS_S_)
        .other          _Z12MatMulKernel6MatrixS_S_,@"STO_CUDA_ENTRY STV_DEFAULT"
_Z12MatMulKernel6MatrixS_S_:
.text._Z12MatMulKernel6MatrixS_S_:
[----:B------:R-:W-:Y:S01]  /*0000*/  LDC R1, c[0x0][0x37c] ;  /* 0x0000df00ff017b82 */ /* 0x000fe20000000800 */
[----:B------:R-:W0:Y:S01]  /*0010*/  LDCU UR5, c[0x0][0x380] ;  /* 0x00007000ff0577ac */ /* 0x000e220008000800 */
[----:B------:R-:W1:Y:S06]  /*0020*/  S2R R0, SR_CTAID.X ;  /* 0x0000000000007919 */ /* 0x000e6c0000002500 */
[----:B------:R-:W2:Y:S01]  /*0030*/  LDC R13, c[0x0][0x3b8] ;  /* 0x0000ee00ff0d7b82 */ /* 0x000ea20000000800 */
[----:B------:R-:W-:Y:S01]  /*0040*/  HFMA2 R5, -RZ, RZ, 0, 0 ;  /* 0x00000000ff057431 */ /* 0x000fe200000001ff */
[----:B------:R-:W3:Y:S01]  /*0050*/  LDCU.64 UR8, c[0x0][0x358] ;  /* 0x00006b00ff0877ac */ /* 0x000ee20008000a00 */
[----:B------:R-:W4:Y:S01]  /*0060*/  S2R R10, SR_TID.Y ;  /* 0x00000000000a7919 */ /* 0x000f220000002200 */
[----:B------:R-:W1:Y:S04]  /*0070*/  S2R R11, SR_TID.X ;  /* 0x00000000000b7919 */ /* 0x000e680000002100 */
[----:B------:R-:W1:Y:S01]  /*0080*/  S2UR UR7, SR_CTAID.Y ;  /* 0x00000000000779c3 */ /* 0x000e620000002600 */
[----:B0-----:R-:W-:-:S09]  /*0090*/  UISETP.GE.AND UP0, UPT, UR5, 0x4e, UPT ;  /* 0x0000004e0500788c */ /* 0x001fd2000bf06270 */
[----:B---3--:R-:W-:Y:S05]  /*00a0*/  BRA.U !UP0, `(.L_x_0) ;  /* 0x0000000d08bc7547 */ /* 0x008fea000b800000 */
[----:B------:R-:W0:Y:S01]  /*00b0*/  S2R R5, SR_CgaCtaId ;  /* 0x0000000000057919 */ /* 0x000e220000008800 */
[----:B------:R-:W3:Y:S01]  /*00c0*/  LDC R15, c[0x0][0x3a0] ;  /* 0x0000e800ff0f7b82 */ /* 0x000ee20000000800 */
[----:B------:R-:W1:Y:S01]  /*00d0*/  LDCU UR11, c[0x0][0x388] ;  /* 0x00007100ff0b77ac */ /* 0x000e620008000800 */
[----:B------:R-:W-:Y:S01]  /*00e0*/  MOV R2, 0x400 ;  /* 0x0000040000027802 */ /* 0x000fe20000000f00 */
[----:B------:R-:W-:-:S03]  /*00f0*/  UMOV UR4, URZ ;  /* 0x000000ff00047c82 */ /* 0x000fc60008000000 */
[----:B------:R-:W-:Y:S01]  /*0100*/  IADD3 R4, PT, PT, R2, 0x5f10, RZ ;  /* 0x00005f1002047810 */ /* 0x000fe20007ffe0ff */
[----:B------:R-:W-:Y:S01]  /*0110*/  UIMAD.WIDE UR4, UR5, -0x2df2df2d, UR4 ;  /* 0xd20d20d3050478a5 */ /* 0x000fe2000f8e0204 */
[----:B------:R-:W0:Y:S03]  /*0120*/  LDCU.64 UR14, c[0x0][0x3a8] ;  /* 0x00007500ff0e77ac */ /* 0x000e260008000a00 */
[----:B------:R-:W-:Y:S01]  /*0130*/  USHF.R.U32.HI UR4, URZ, 0x1f, UR5 ;  /* 0x0000001fff047899 */ /* 0x000fe20008011605 */
[----:B------:R-:W0:Y:S01]  /*0140*/  LDCU.64 UR12, c[0x0][0x390] ;  /* 0x00007200ff0c77ac */ /* 0x000e220008000a00 */
[----:B-1--4-:R-:W-:Y:S02]  /*0150*/  IMAD R19, R10, UR11, R11 ;  /* 0x0000000b0a137c24 */ /* 0x012fe4000f8e020b */
[----:B------:R-:W-:-:S03]  /*0160*/  ULEA.HI.SX32 UR5, UR5, UR4, 0x1a ;  /* 0x0000000405057291 */ /* 0x000fc6000f8fd2ff */
[----:B------:R-:W-:Y:S01]  /*0170*/  UMOV UR4, URZ ;  /* 0x000000ff00047c82 */ /* 0x000fe20008000000 */
[C---:B---3--:R-:W-:Y:S01]  /*0180*/  IMAD R16, R10.reuse, R15, R11 ;  /* 0x0000000f0a107224 */ /* 0x048fe200078e020b */
[C---:B0-----:R-:W-:Y:S02]  /*0190*/  LEA R3, R5.reuse, R2, 0x18 ;  /* 0x0000000205037211 */ /* 0x041fe400078ec0ff */
[----:B------:R-:W-:Y:S02]  /*01a0*/  LEA R4, R5, R4, 0x18 ;  /* 0x0000000405047211 */ /* 0x000fe400078ec0ff */
[----:B------:R-:W-:Y:S01]  /*01b0*/  MOV R5, RZ ;  /* 0x000000ff00057202 */ /* 0x000fe20000000f00 */
[----:B------:R-:W-:Y:S01]  /*01c0*/  IMAD R14, R10, 0x138, R3 ;  /* 0x000001380a0e7824 */ /* 0x000fe200078e0203 */
[----:B------:R-:W-:-:S04]  /*01d0*/  LEA R17, R11, R4, 0x2 ;  /* 0x000000040b117211 */ /* 0x000fc800078e10ff */
[----:B------:R-:W-:Y:S01]  /*01e0*/  LEA R18, R11, R14, 0x2 ;  /* 0x0000000e0b127211 */ /* 0x000fe200078e10ff */
[----:B------:R-:W-:-:S07]  /*01f0*/  IMAD R12, R10, 0x138, R17 ;  /* 0x000001380a0c7824 */ /* 0x000fce00078e0211 */
.L_x_1:
[----:B------:R-:W-:Y:S01]  /*0200*/  IMAD R2, R15, UR4, R0 ;  /* 0x000000040f027c24 */ /* 0x000fe2000f8e0200 */
[----:B------:R-:W-:-:S03]  /*0210*/  UIMAD UR6, UR7, UR11, UR4 ;  /* 0x0000000b070672a4 */ /* 0x000fc6000f8e0204 */
[----:B------:R-:W-:Y:S01]  /*0220*/  IMAD R3, R2, 0x4e, RZ ;  /* 0x0000004e02037824 */ /* 0x000fe200078e02ff */
[----:B------:R-:W-:-:S04]  /*0230*/  UIMAD UR6, UR6, 0x4e, URZ ;  /* 0x0000004e060678a4 */ /* 0x000fc8000f8e02ff */
[----:B------:R-:W-:Y:S01]  /*0240*/  USHF.R.S32.HI UR10, URZ, 0x1f, UR6 ;  /* 0x0000001fff0a7899 */ /* 0x000fe20008011406 */
[----:B------:R-:W-:Y:S02]  /*0250*/  SHF.R.S32.HI R7, RZ, 0x1f, R3 ;  /* 0x0000001fff077819 */ /* 0x000fe40000011403 */
[C---:B------:R-:W-:Y:S02]  /*0260*/  IADD3 R3, P1, PT, R16.reuse, R3, RZ ;  /* 0x0000000310037210 */ /* 0x040fe40007f3e0ff */
[C---:B------:R-:W-:Y:S02]  /*0270*/  IADD3 R4, P0, PT, R19.reuse, UR6, RZ ;  /* 0x0000000613047c10 */ /* 0x040fe4000ff1e0ff */
[----:B------:R-:W-:Y:S02]  /*0280*/  LEA.HI.X.SX32 R2, R16, R7, 0x1, P1 ;  /* 0x0000000710027211 */ /* 0x000fe400008f0eff */
[----:B------:R-:W-:Y:S02]  /*0290*/  LEA.HI.X.SX32 R7, R19, UR10, 0x1, P0 ;  /* 0x0000000a13077c11 */ /* 0x000fe400080f0eff */
[----:B------:R-:W-:-:S02]  /*02a0*/  LEA R20, P0, R4, UR12, 0x2 ;  /* 0x0000000c04147c11 */ /* 0x000fc4000f8010ff */
[C---:B------:R-:W-:Y:S02]  /*02b0*/  LEA R6, P1, R3.reuse, UR14, 0x2 ;  /* 0x0000000e03067c11 */ /* 0x040fe4000f8210ff */
[----:B------:R-:W-:Y:S02]  /*02c0*/  LEA.HI.X R21, R4, UR13, R7, 0x2, P0 ;  /* 0x0000000d04157c11 */ /* 0x000fe400080f1407 */
[----:B------:R-:W-:-:S04]  /*02d0*/  LEA.HI.X R7, R3, UR15, R2, 0x2, P1 ;  /* 0x0000000f03077c11 */ /* 0x000fc800088f1402 */
[----:B------:R-:W3:Y:S04]  /*02e0*/  LDG.E R21, desc[UR8][R20.64] ;  /* 0x0000000814157981 */ /* 0x000ee8000c1e1900 */
[----:B------:R-:W4:Y:S01]  /*02f0*/  LDG.E R27, desc[UR8][R6.64] ;  /* 0x00000008061b7981 */ /* 0x000f22000c1e1900 */
[----:B------:R-:W-:-:S04]  /*0300*/  UIADD3 UR4, UPT, UPT, UR4, 0x1, URZ ;  /* 0x0000000104047890 */ /* 0x000fc8000fffe0ff */
[----:B------:R-:W-:Y:S01]  /*0310*/  UISETP.NE.AND UP0, UPT, UR4, UR5, UPT ;  /* 0x000000050400728c */ /* 0x000fe2000bf05270 */
[----:B---3--:R-:W-:Y:S04]  /*0320*/  STS [R18], R21 ;  /* 0x0000001512007388 */ /* 0x008fe80000000800 */
[----:B----4-:R-:W-:Y:S01]  /*0330*/  STS [R12], R27 ;  /* 0x0000001b0c007388 */ /* 0x010fe20000000800 */
[----:B------:R-:W-:Y:S06]  /*0340*/  BAR.SYNC.DEFER_BLOCKING 0x0 ;  /* 0x0000000000007b1d */ /* 0x000fec0000010000 */
[----:B------:R-:W-:Y:S04]  /*0350*/  LDS R4, [R17] ;  /* 0x0000000011047984 */ /* 0x000fe80000000800 */
[----:B------:R-:W0:Y:S04]  /*0360*/  LDS.64 R2, [R14] ;  /* 0x000000000e027984 */ /* 0x000e280000000a00 */
[----:B------:R-:W1:Y:S04]  /*0370*/  LDS R29, [R17+0x138] ;  /* 0x00013800111d7984 */ /* 0x000e680000000800 */
[----:B------:R-:W-:Y:S04]  /*0380*/  LDS R23, [R17+0x270] ;  /* 0x0002700011177984 */ /* 0x000fe80000000800 */
[----:B------:R-:W3:Y:S04]  /*0390*/  LDS.64 R8, [R14+0x8] ;  /* 0x000008000e087984 */ /* 0x000ee80000000a00 */
[----:B------:R-:W4:Y:S04]  /*03a0*/  LDS R22, [R17+0x3a8] ;  /* 0x0003a80011167984 */ /* 0x000f280000000800 */
[----:B------:R-:W-:Y:S04]  /*03b0*/  LDS R25, [R17+0x4e0] ;  /* 0x0004e00011197984 */ /* 0x000fe80000000800 */
[----:B------:R-:W5:Y:S04]  /*03c0*/  LDS.64 R6, [R14+0x10] ;  /* 0x000010000e067984 */ /* 0x000f680000000a00 */
[----:B------:R-:W2:Y:S04]  /*03d0*/  LDS R24, [R17+0x618] ;  /* 0x0006180011187984 */ /* 0x000ea80000000800 */
[----:B------:R-:W-:Y:S04]  /*03e0*/  LDS R21, [R17+0x750] ;  /* 0x0007500011157984 */ /* 0x000fe80000000800 */
[----:B------:R-:W-:Y:S01]  /*03f0*/  LDS R20, [R17+0x888] ;  /* 0x0008880011147984 */ /* 0x000fe20000000800 */
[----:B0-----:R-:W-:-:S03]  /*0400*/  FFMA R2, R2, R4, R5 ;  /* 0x0000000402027223 */ /* 0x001fc60000000005 */
[----:B------:R-:W0:Y:S01]  /*0410*/  LDS.64 R4, [R14+0x18] ;  /* 0x000018000e047984 */ /* 0x000e220000000a00 */
[----:B-1----:R-:W-:-:S04]  /*0420*/  FFMA R3, R29, R3, R2 ;  /* 0x000000031d037223 */ /* 0x002fc80000000002 */
[----:B---3--:R-:W-:Y:S02]  /*0430*/  FFMA R27, R8, R23, R3 ;  /* 0x00000017081b7223 */ /* 0x008fe40000000003 */
[----:B------:R-:W-:Y:S02]  /*0440*/  LDS R23, [R17+0x9c0] ;  /* 0x0009c00011177984 */ /* 0x000fe40000000800 */
[----:B----4-:R-:W-:Y:S02]  /*0450*/  FFMA R9, R22, R9, R27 ;  /* 0x0000000916097223 */ /* 0x010fe4000000001b */
[----:B------:R-:W1:Y:S04]  /*0460*/  LDS.64 R2, [R14+0x20] ;  /* 0x000020000e027984 */ /* 0x000e680000000a00 */
[----:B------:R-:W3:Y:S01]  /*0470*/  LDS R22, [R17+0xaf8] ;  /* 0x000af80011167984 */ /* 0x000ee20000000800 */
[----:B-----5:R-:W-:-:S03]  /*0480*/  FFMA R27, R6, R25, R9 ;  /* 0x00000019061b7223 */ /* 0x020fc60000000009 */
[----:B------:R-:W-:Y:S01]  /*0490*/  LDS R25, [R17+0xc30] ;  /* 0x000c300011197984 */ /* 0x000fe20000000800 */
[----:B--2---:R-:W-:-:S03]  /*04a0*/  FFMA R7, R24, R7, R27 ;  /* 0x0000000718077223 */ /* 0x004fc6000000001b */
[----:B------:R-:W2:Y:S04]  /*04b0*/  LDS.64 R8, [R14+0x28] ;  /* 0x000028000e087984 */ /* 0x000ea80000000a00 */
[----:B------:R-:W4:Y:S01]  /*04c0*/  LDS R24, [R17+0xd68] ;  /* 0x000d680011187984 */ /* 0x000f220000000800 */
[----:B0-----:R-:W-:-:S03]  /*04d0*/  FFMA R27, R4, R21, R7 ;  /* 0x00000015041b7223 */ /* 0x001fc60000000007 */
[----:B------:R-:W-:Y:S01]  /*04e0*/  LDS R21, [R17+0xea0] ;  /* 0x000ea00011157984 */ /* 0x000fe20000000800 */
[----:B------:R-:W-:-:S03]  /*04f0*/  FFMA R5, R20, R5, R27 ;  /* 0x0000000514057223 */ /* 0x000fc6000000001b */
[----:B------:R-:W0:Y:S04]  /*0500*/  LDS.64 R6, [R14+0x30] ;  /* 0x000030000e067984 */ /* 0x000e280000000a00 */
[----:B------:R-:W5:Y:S01]  /*0510*/  LDS R20, [R17+0xfd8] ;  /* 0x000fd80011147984 */ /* 0x000f620000000800 */
[----:B-1----:R-:W-:-:S03]  /*0520*/  FFMA R27, R2, R23, R5 ;  /* 0x00000017021b7223 */ /* 0x002fc60000000005 */
[----:B------:R-:W-:Y:S01]  /*0530*/  LDS R23, [R17+0x1110] ;  /* 0x0011100011177984 */ /* 0x000fe20000000800 */
[----:B---3--:R-:W-:-:S03]  /*0540*/  FFMA R3, R22, R3, R27 ;  /* 0x0000000316037223 */ /* 0x008fc6000000001b */
[----:B------:R-:W1:Y:S04]  /*0550*/  LDS.64 R4, [R14+0x38] ;  /* 0x000038000e047984 */ /* 0x000e680000000a00 */
[----:B------:R-:W3:Y:S01]  /*0560*/  LDS R22, [R17+0x1248] ;  /* 0x0012480011167984 */ /* 0x000ee20000000800 */
[----:B--2---:R-:W-:-:S03]  /*0570*/  FFMA R27, R8, R25, R3 ;  /* 0x00000019081b7223 */ /* 0x004fc60000000003 */
[----:B------:R-:W-:Y:S01]  /*0580*/  LDS R25, [R17+0x1380] ;  /* 0x0013800011197984 */ /* 0x000fe20000000800 */
[----:B----4-:R-:W-:-:S03]  /*0590*/  FFMA R9, R24, R9, R27 ;  /* 0x0000000918097223 */ /* 0x010fc6000000001b */
[----:B------:R-:W2:Y:S04]  /*05a0*/  LDS.64 R2, [R14+0x40] ;  /* 0x000040000e027984 */ /* 0x000ea80000000a00 */
[----:B------:R-:W4:Y:S01]  /*05b0*/  LDS R24, [R17+0x14b8] ;  /* 0x0014b80011187984 */ /* 0x000f220000000800 */
[----:B0-----:R-:W-:-:S03]  /*05c0*/  FFMA R27, R6, R21, R9 ;  /* 0x00000015061b7223 */ /* 0x001fc60000000009 */
[----:B------:R-:W-:Y:S01]  /*05d0*/  LDS R21, [R17+0x15f0] ;  /* 0x0015f00011157984 */ /* 0x000fe20000000800 */
[----:B-----5:R-:W-:-:S03]  /*05e0*/  FFMA R7, R20, R7, R27 ;  /* 0x0000000714077223 */ /* 0x020fc6000000001b */
        /* <DEDUP_REMOVED lines=147> */
[----:B0-----:R-:W-:-:S04]  /*0f20*/  FFMA R5, R2, R21, R5 ;  /* 0x0000001502057223 */ /* 0x001fc80000000005 */
[----:B-----5:R-:W-:-:S04]  /*0f30*/  FFMA R3, R20, R3, R5 ;  /* 0x0000000314037223 */ /* 0x020fc80000000005 */
[----:B-1----:R-:W-:-:S04]  /*0f40*/  FFMA R3, R8, R23, R3 ;  /* 0x0000001708037223 */ /* 0x002fc80000000003 */
[----:B---3--:R-:W-:-:S04]  /*0f50*/  FFMA R3, R22, R9, R3 ;  /* 0x0000000916037223 */ /* 0x008fc80000000003 */
[----:B--2---:R-:W-:-:S04]  /*0f60*/  FFMA R25, R6, R25, R3 ;  /* 0x0000001906197223 */ /* 0x004fc80000000003 */
[----:B----4-:R-:W-:Y:S01]  /*0f70*/  FFMA R5, R4, R7, R25 ;  /* 0x0000000704057223 */ /* 0x010fe20000000019 */
[----:B------:R-:W-:Y:S06]  /*0f80*/  BAR.SYNC.DEFER_BLOCKING 0x0 ;  /* 0x0000000000007b1d */ /* 0x000fec0000010000 */
[----:B------:R-:W-:Y:S05]  /*0f90*/  BRA.U UP0, `(.L_x_1) ;  /* 0xfffffff100987547 */ /* 0x000fea000b83ffff */
.L_x_0:
[----:B------:R-:W0:Y:S01]  /*0fa0*/  LDCU.64 UR4, c[0x0][0x3c0] ;  /* 0x00007800ff0477ac */ /* 0x000e220008000a00 */
[----:B-12---:R-:W-:Y:S02]  /*0fb0*/  IMAD R0, R13, UR7, R0 ;  /* 0x000000070d007c24 */ /* 0x006fe4000f8e0200 */
[----:B----4-:R-:W-:Y:S02]  /*0fc0*/  IMAD R11, R10, R13, R11 ;  /* 0x0000000d0a0b7224 */ /* 0x010fe400078e020b */
[----:B------:R-:W-:-:S03]  /*0fd0*/  IMAD R0, R0, 0x4e, RZ ;  /* 0x0000004e00007824 */ /* 0x000fc600078e02ff */
[----:B------:R-:W-:Y:S02]  /*0fe0*/  SHF.R.S32.HI R3, RZ, 0x1f, R11 ;  /* 0x0000001fff037819 */ /* 0x000fe4000001140b */
[----:B------:R-:W-:-:S04]  /*0ff0*/  IADD3 R11, P0, PT, R0, R11, RZ ;  /* 0x0000000b000b7210 */ /* 0x000fc80007f1e0ff */
[----:B------:R-:W-:Y:S02]  /*1000*/  LEA.HI.X.SX32 R0, R0, R3, 0x1, P0 ;  /* 0x0000000300007211 */ /* 0x000fe400000f0eff */
[----:B0-----:R-:W-:-:S04]  /*1010*/  LEA R2, P0, R11, UR4, 0x2 ;  /* 0x000000040b027c11 */ /* 0x001fc8000f8010ff */
[----:B------:R-:W-:-:S05]  /*1020*/  LEA.HI.X R3, R11, UR5, R0, 0x2, P0 ;  /* 0x000000050b037c11 */ /* 0x000fca00080f1400 */
[----:B------:R-:W-:Y:S01]  /*1030*/  STG.E desc[UR8][R2.64], R5 ;  /* 0x0000000502007986 */ /* 0x000fe2000c101908 */
[----:B------:R-:W-:Y:S05]  /*1040*/  EXIT ;  /* 0x000000000000794d */ /* 0x000fea0003800000 */
.L_x_2:
[----:B------:R-:W-:-:S00]  /*1050*/  BRA `(.L_x_2) ;  /* 0xfffffffc00fc7947 */ /* 0x000fc0000383ffff */
[----:B------:R-:W-:-:S00]  /*1060*/  NOP ;  /* 0x0000000000007918 */ /* 0x000fc00000000000 */
        /* <DEDUP_REMOVED lines=9> */
.L_x_3:


//--------------------- .nv.shared._Z12MatMulKernel6MatrixS_S_ --------------------------
	.section	.nv.shared._Z12MatMulKernel6MatrixS_S_,"aw",@nobits
	.sectionflags	@""
	.align	4
.nv.shared._Z12MatMulKernel6MatrixS_S_:
	.zero		49696


//--------------------- .nv.shared.reserved.0     --------------------------
	.section	.nv.shared.reserved.0,"aw",@nobits
	.weak		__nv_reservedSMEM_offset_0_alias
	.size		__nv_reservedSMEM_offset_0_alias, 0, 64
	.other		__nv_reservedSMEM_offset_0_alias,@"STO_CUDA_RESERVED_SHARED STV_DEFAULT"
__nv_reservedSMEM_offset_0_alias:
	.zero		0
	.zero		64


//--------------------- .nv.constant0._Z12MatMulKernel6MatrixS_S_ --------------------------
	.section	.nv.constant0._Z12MatMulKernel6MatrixS_S_,"a",@progbits
	.sectionflags	@""
	.align	4
.nv.constant0._Z12MatMulKernel6MatrixS_S_:
	.zero		968


//--------------------- SYMBOLS --------------------------

	.type		.nv.reservedSmem.offset0,@object
	.size		.nv.reservedSmem.offset0,0x4
	.type		.nv.reservedSmem.cap,@object
	.size		.nv.reservedSmem.cap,0x4
